//
// Generated by NVIDIA NVVM Compiler
//
// Compiler Build ID: CL-36424714
// Cuda compilation tools, release 13.0, V13.0.88
// Based on NVVM 20.0.0
//

.version 9.0
.target sm_100
.address_size 64

	// .globl	_Z17computeDescriptorPfjjPKfS1_PKjS1_S1_S1_jiiffi
// _ZZ17computeDescriptorPfjjPKfS1_PKjS1_S1_S1_jiiffiE7shrdMem has been demoted

.visible .entry _Z17computeDescriptorPfjjPKfS1_PKjS1_S1_S1_jiiffi(
	.param .u64 .ptr .align 1 _Z17computeDescriptorPfjjPKfS1_PKjS1_S1_S1_jiiffi_param_0,
	.param .u32 _Z17computeDescriptorPfjjPKfS1_PKjS1_S1_S1_jiiffi_param_1,
	.param .u32 _Z17computeDescriptorPfjjPKfS1_PKjS1_S1_S1_jiiffi_param_2,
	.param .u64 .ptr .align 1 _Z17computeDescriptorPfjjPKfS1_PKjS1_S1_S1_jiiffi_param_3,
	.param .u64 .ptr .align 1 _Z17computeDescriptorPfjjPKfS1_PKjS1_S1_S1_jiiffi_param_4,
	.param .u64 .ptr .align 1 _Z17computeDescriptorPfjjPKfS1_PKjS1_S1_S1_jiiffi_param_5,
	.param .u64 .ptr .align 1 _Z17computeDescriptorPfjjPKfS1_PKjS1_S1_S1_jiiffi_param_6,
	.param .u64 .ptr .align 1 _Z17computeDescriptorPfjjPKfS1_PKjS1_S1_S1_jiiffi_param_7,
	.param .u64 .ptr .align 1 _Z17computeDescriptorPfjjPKfS1_PKjS1_S1_S1_jiiffi_param_8,
	.param .u32 _Z17computeDescriptorPfjjPKfS1_PKjS1_S1_S1_jiiffi_param_9,
	.param .u32 _Z17computeDescriptorPfjjPKfS1_PKjS1_S1_S1_jiiffi_param_10,
	.param .u32 _Z17computeDescriptorPfjjPKfS1_PKjS1_S1_S1_jiiffi_param_11,
	.param .f32 _Z17computeDescriptorPfjjPKfS1_PKjS1_S1_S1_jiiffi_param_12,
	.param .f32 _Z17computeDescriptorPfjjPKfS1_PKjS1_S1_S1_jiiffi_param_13,
	.param .u32 _Z17computeDescriptorPfjjPKfS1_PKjS1_S1_S1_jiiffi_param_14
)
{
	.reg .pred 	%p<8>;
	.reg .b32 	%r<40>;
	.reg .b32 	%f<7>;
	// demoted variable
	.shared .align 4 .b8 _ZZ17computeDescriptorPfjjPKfS1_PKjS1_S1_S1_jiiffiE7shrdMem[2048];
	mov.u32 	%r39, %tid.x;
	mov.u32 	%r2, %tid.y;
	mov.u32 	%r3, %ntid.x;
	mov.u32 	%r22, %ntid.y;
	mov.u32 	%r23, %ctaid.y;
	mad.lo.s32 	%r24, %r23, %r22, %r2;
	setp.gt.u32 	%p1, %r24, 7;
	@%p1 bra 	$L__BB0_10;
	setp.gt.u32 	%p2, %r39, 15;
	@%p2 bra 	$L__BB0_4;
	shl.b32 	%r25, %r2, 6;
	shl.b32 	%r26, %r39, 2;
	add.s32 	%r27, %r25, %r26;
	mov.u32 	%r28, _ZZ17computeDescriptorPfjjPKfS1_PKjS1_S1_S1_jiiffiE7shrdMem;
	add.s32 	%r34, %r28, %r27;
	shl.b32 	%r5, %r3, 2;
	mov.u32 	%r35, %r39;
$L__BB0_3:
	mov.b32 	%r29, 0;
	st.shared.u32 	[%r34], %r29;
	add.s32 	%r35, %r35, %r3;
	add.s32 	%r34, %r34, %r5;
	setp.lt.u32 	%p3, %r35, 16;
	@%p3 bra 	$L__BB0_3;
$L__BB0_4:
	bar.sync 	0;
	setp.gt.u32 	%p4, %r39, 11;
	@%p4 bra 	$L__BB0_7;
	shl.b32 	%r30, %r39, 2;
	mov.u32 	%r31, _ZZ17computeDescriptorPfjjPKfS1_PKjS1_S1_S1_jiiffiE7shrdMem;
	add.s32 	%r36, %r31, %r30;
	shl.b32 	%r11, %r3, 2;
	mov.u32 	%r37, %r39;
$L__BB0_6:
	ld.shared.f32 	%f1, [%r36+48];
	ld.shared.f32 	%f2, [%r36];
	add.f32 	%f3, %f1, %f2;
	st.shared.f32 	[%r36], %f3;
	add.s32 	%r37, %r37, %r3;
	add.s32 	%r36, %r36, %r11;
	setp.lt.u32 	%p5, %r37, 12;
	@%p5 bra 	$L__BB0_6;
$L__BB0_7:
	bar.sync 	0;
	setp.gt.u32 	%p6, %r39, 5;
	@%p6 bra 	$L__BB0_10;
	shl.b32 	%r32, %r39, 2;
	mov.u32 	%r33, _ZZ17computeDescriptorPfjjPKfS1_PKjS1_S1_S1_jiiffiE7shrdMem;
	add.s32 	%r38, %r33, %r32;
	shl.b32 	%r17, %r3, 2;
$L__BB0_9:
	ld.shared.f32 	%f4, [%r38+24];
	ld.shared.f32 	%f5, [%r38];
	add.f32 	%f6, %f4, %f5;
	st.shared.f32 	[%r38], %f6;
	add.s32 	%r39, %r39, %r3;
	add.s32 	%r38, %r38, %r17;
	setp.lt.u32 	%p7, %r39, 6;
	@%p7 bra 	$L__BB0_9;
$L__BB0_10:
	ret;

}


// ===== COMPILED SASS (sm_100) =====

	.target	sm_100

	.elftype	@"ET_EXEC"


//--------------------- .note.nv.tkinfo           --------------------------
	.section	.note.nv.tkinfo,"",@"SHT_NOTE"
	.sectionflags	@"SHF_NOTE_NV_TKINFO"
	.tkinfo
        /*0018*/ 	.word	0x00000002
        /*0030*/ 	.string	""
        /*0030*/ 	.string	"ptxas"
        /*0030*/ 	.string	"Cuda compilation tools, release 13.0, V13.0.88"
        /*0030*/ 	.string	"Build cuda_13.0.r13.0/compiler.36424714_0"
        /*0030*/ 	.string	"-arch sm_100 -m 64 "



//--------------------- .note.nv.cuinfo           --------------------------
	.section	.note.nv.cuinfo,"",@"SHT_NOTE"
	.sectionflags	@"SHF_NOTE_NV_CUINFO"
        /*0018*/ 	.short	0x0002
        /*001a*/ 	.short	0x0064
        /*001c*/ 	.short	0x0082
	.zero		2


//--------------------- .nv.info                  --------------------------
	.section	.nv.info,"",@"SHT_CUDA_INFO"
	.align	4


	//----- nvinfo : EIATTR_REGCOUNT
	.align		4
        /*0000*/ 	.byte	0x04, 0x2f
        /*0002*/ 	.short	(.L_1 - .L_0)
	.align		4
.L_0:
        /*0004*/ 	.word	index@(_Z17computeDescriptorPfjjPKfS1_PKjS1_S1_S1_jiiffi)
        /*0008*/ 	.word	0x0000000a


	//----- nvinfo : EIATTR_FRAME_SIZE
	.align		4
.L_1:
        /*000c*/ 	.byte	0x04, 0x11
        /*000e*/ 	.short	(.L_3 - .L_2)
	.align		4
.L_2:
        /*0010*/ 	.word	index@(_Z17computeDescriptorPfjjPKfS1_PKjS1_S1_S1_jiiffi)
        /*0014*/ 	.word	0x00000000


	//----- nvinfo : EIATTR_MIN_STACK_SIZE
	.align		4
.L_3:
        /*0018*/ 	.byte	0x04, 0x12
        /*001a*/ 	.short	(.L_5 - .L_4)
	.align		4
.L_4:
        /*001c*/ 	.word	index@(_Z17computeDescriptorPfjjPKfS1_PKjS1_S1_S1_jiiffi)
        /*0020*/ 	.word	0x00000000
.L_5:


//--------------------- .nv.compat                --------------------------
	.section	.nv.compat,"",@"SHT_CUDA_COMPAT_INFO"
	.align	4
        /*0000*/ 	.byte	0x02, 0x09, 0x00, 0x00, 0x02, 0x02, 0x01, 0x00, 0x02, 0x05, 0x05, 0x00, 0x03, 0x07, 0x01, 0x01
        /*0010*/ 	.byte	0x02, 0x03, 0x00, 0x00, 0x02, 0x06, 0x01, 0x00, 0x04, 0x0b, 0x08, 0x00, 0x09, 0x00, 0x00, 0x00
        /*0020*/ 	.byte	0x00, 0x00, 0x00, 0x00


//--------------------- .nv.info._Z17computeDescriptorPfjjPKfS1_PKjS1_S1_S1_jiiffi --------------------------
	.section	.nv.info._Z17computeDescriptorPfjjPKfS1_PKjS1_S1_S1_jiiffi,"",@"SHT_CUDA_INFO"
	.sectionflags	@""
	.align	4


	//----- nvinfo : EIATTR_CUDA_API_VERSION
	.align		4
        /*0000*/ 	.byte	0x04, 0x37
        /*0002*/ 	.short	(.L_7 - .L_6)
.L_6:
        /*0004*/ 	.word	0x00000082


	//----- nvinfo : EIATTR_KPARAM_INFO
	.align		4
.L_7:
        /*0008*/ 	.byte	0x04, 0x17
        /*000a*/ 	.short	(.L_9 - .L_8)
.L_8:
        /*000c*/ 	.word	0x00000000
        /*0010*/ 	.short	0x000e
        /*0012*/ 	.short	0x0054
        /*0014*/ 	.byte	0x00, 0xf0, 0x11, 0x00


	//----- nvinfo : EIATTR_KPARAM_INFO
	.align		4
.L_9:
        /*0018*/ 	.byte	0x04, 0x17
        /*001a*/ 	.short	(.L_11 - .L_10)
.L_10:
        /*001c*/ 	.word	0x00000000
        /*0020*/ 	.short	0x000d
        /*0022*/ 	.short	0x0050
        /*0024*/ 	.byte	0x00, 0xf0, 0x11, 0x00


	//----- nvinfo : EIATTR_KPARAM_INFO
	.align		4
.L_11:
        /*0028*/ 	.byte	0x04, 0x17
        /*002a*/ 	.short	(.L_13 - .L_12)
.L_12:
        /*002c*/ 	.word	0x00000000
        /*0030*/ 	.short	0x000c
        /*0032*/ 	.short	0x004c
        /*0034*/ 	.byte	0x00, 0xf0, 0x11, 0x00


	//----- nvinfo : EIATTR_KPARAM_INFO
	.align		4
.L_13:
        /*0038*/ 	.byte	0x04, 0x17
        /*003a*/ 	.short	(.L_15 - .L_14)
.L_14:
        /*003c*/ 	.word	0x00000000
        /*0040*/ 	.short	0x000b
        /*0042*/ 	.short	0x0048
        /*0044*/ 	.byte	0x00, 0xf0, 0x11, 0x00


	//----- nvinfo : EIATTR_KPARAM_INFO
	.align		4
.L_15:
        /*0048*/ 	.byte	0x04, 0x17
        /*004a*/ 	.short	(.L_17 - .L_16)
.L_16:
        /*004c*/ 	.word	0x00000000
        /*0050*/ 	.short	0x000a
        /*0052*/ 	.short	0x0044
        /*0054*/ 	.byte	0x00, 0xf0, 0x11, 0x00


	//----- nvinfo : EIATTR_KPARAM_INFO
	.align		4
.L_17:
        /*0058*/ 	.byte	0x04, 0x17
        /*005a*/ 	.short	(.L_19 - .L_18)
.L_18:
        /*005c*/ 	.word	0x00000000
        /*0060*/ 	.short	0x0009
        /*0062*/ 	.short	0x0040
        /*0064*/ 	.byte	0x00, 0xf0, 0x11, 0x00


	//----- nvinfo : EIATTR_KPARAM_INFO
	.align		4
.L_19:
        /*0068*/ 	.byte	0x04, 0x17
        /*006a*/ 	.short	(.L_21 - .L_20)
.L_20:
        /*006c*/ 	.word	0x00000000
        /*0070*/ 	.short	0x0008
        /*0072*/ 	.short	0x0038
        /*0074*/ 	.byte	0x00, 0xf5, 0x21, 0x00


	//----- nvinfo : EIATTR_KPARAM_INFO
	.align		4
.L_21:
        /*0078*/ 	.byte	0x04, 0x17
        /*007a*/ 	.short	(.L_23 - .L_22)
.L_22:
        /*007c*/ 	.word	0x00000000
        /*0080*/ 	.short	0x0007
        /*0082*/ 	.short	0x0030
        /*0084*/ 	.byte	0x00, 0xf5, 0x21, 0x00


	//----- nvinfo : EIATTR_KPARAM_INFO
	.align		4
.L_23:
        /*0088*/ 	.byte	0x04, 0x17
        /*008a*/ 	.short	(.L_25 - .L_24)
.L_24:
        /*008c*/ 	.word	0x00000000
        /*0090*/ 	.short	0x0006
        /*0092*/ 	.short	0x0028
        /*0094*/ 	.byte	0x00, 0xf5, 0x21, 0x00


	//----- nvinfo : EIATTR_KPARAM_INFO
	.align		4
.L_25:
        /*0098*/ 	.byte	0x04, 0x17
        /*009a*/ 	.short	(.L_27 - .L_26)
.L_26:
        /*009c*/ 	.word	0x00000000
        /*00a0*/ 	.short	0x0005
        /*00a2*/ 	.short	0x0020
        /*00a4*/ 	.byte	0x00, 0xf5, 0x21, 0x00


	//----- nvinfo : EIATTR_KPARAM_INFO
	.align		4
.L_27:
        /*00a8*/ 	.byte	0x04, 0x17
        /*00aa*/ 	.short	(.L_29 - .L_28)
.L_28:
        /*00ac*/ 	.word	0x00000000
        /*00b0*/ 	.short	0x0004
        /*00b2*/ 	.short	0x0018
        /*00b4*/ 	.byte	0x00, 0xf5, 0x21, 0x00


	//----- nvinfo : EIATTR_KPARAM_INFO
	.align		4
.L_29:
        /*00b8*/ 	.byte	0x04, 0x17
        /*00ba*/ 	.short	(.L_31 - .L_30)
.L_30:
        /*00bc*/ 	.word	0x00000000
        /*00c0*/ 	.short	0x0003
        /*00c2*/ 	.short	0x0010
        /*00c4*/ 	.byte	0x00, 0xf5, 0x21, 0x00


	//----- nvinfo : EIATTR_KPARAM_INFO
	.align		4
.L_31:
        /*00c8*/ 	.byte	0x04, 0x17
        /*00ca*/ 	.short	(.L_33 - .L_32)
.L_32:
        /*00cc*/ 	.word	0x00000000
        /*00d0*/ 	.short	0x0002
        /*00d2*/ 	.short	0x000c
        /*00d4*/ 	.byte	0x00, 0xf0, 0x11, 0x00


	//----- nvinfo : EIATTR_KPARAM_INFO
	.align		4
.L_33:
        /*00d8*/ 	.byte	0x04, 0x17
        /*00da*/ 	.short	(.L_35 - .L_34)
.L_34:
        /*00dc*/ 	.word	0x00000000
        /*00e0*/ 	.short	0x0001
        /*00e2*/ 	.short	0x0008
        /*00e4*/ 	.byte	0x00, 0xf0, 0x11, 0x00


	//----- nvinfo : EIATTR_KPARAM_INFO
	.align		4
.L_35:
        /*00e8*/ 	.byte	0x04, 0x17
        /*00ea*/ 	.short	(.L_37 - .L_36)
.L_36:
        /*00ec*/ 	.word	0x00000000
        /*00f0*/ 	.short	0x0000
        /*00f2*/ 	.short	0x0000
        /*00f4*/ 	.byte	0x00, 0xf5, 0x21, 0x00


	//----- nvinfo : EIATTR_SPARSE_MMA_MASK
	.align		4
.L_37:
        /*00f8*/ 	.byte	0x03, 0x50
        /*00fa*/ 	.short	0x0000


	//----- nvinfo : EIATTR_MAXREG_COUNT
	.align		4
        /*00fc*/ 	.byte	0x03, 0x1b
        /*00fe*/ 	.short	0x00ff


	//----- nvinfo : EIATTR_NUM_BARRIERS
	.align		4
        /*0100*/ 	.byte	0x02, 0x4c
        /*0102*/ 	.byte	0x01
	.zero		1


	//----- nvinfo : EIATTR_MERCURY_ISA_VERSION
	.align		4
        /*0104*/ 	.byte	0x03, 0x5f
        /*0106*/ 	.short	0x0101


	//----- nvinfo : EIATTR_VRC_CTA_INIT_COUNT
	.align		4
        /*0108*/ 	.byte	0x02, 0x4a
	.zero		1
	.zero		1


	//----- nvinfo : EIATTR_EXIT_INSTR_OFFSETS
	.align		4
        /*010c*/ 	.byte	0x04, 0x1c
        /*010e*/ 	.short	(.L_39 - .L_38)


	//   ....[0]....
.L_38:
        /*0110*/ 	.word	0x00000070


	//   ....[1]....
        /*0114*/ 	.word	0x000002c0


	//   ....[2]....
        /*0118*/ 	.word	0x00000390


	//----- nvinfo : EIATTR_CRS_STACK_SIZE
	.align		4
.L_39:
        /*011c*/ 	.byte	0x04, 0x1e
        /*011e*/ 	.short	(.L_41 - .L_40)
.L_40:
        /*0120*/ 	.word	0x00000000


	//----- nvinfo : EIATTR_CBANK_PARAM_SIZE
	.align		4
.L_41:
        /*0124*/ 	.byte	0x03, 0x19
        /*0126*/ 	.short	0x0058


	//----- nvinfo : EIATTR_PARAM_CBANK
	.align		4
        /*0128*/ 	.byte	0x04, 0x0a
        /*012a*/ 	.short	(.L_43 - .L_42)
	.align		4
.L_42:
        /*012c*/ 	.word	index@(.nv.constant0._Z17computeDescriptorPfjjPKfS1_PKjS1_S1_S1_jiiffi)
        /*0130*/ 	.short	0x0380
        /*0132*/ 	.short	0x0058


	//----- nvinfo : EIATTR_SW_WAR
	.align		4
.L_43:
        /*0134*/ 	.byte	0x04, 0x36
        /*0136*/ 	.short	(.L_45 - .L_44)
.L_44:
        /*0138*/ 	.word	0x00000008
.L_45:


//--------------------- .nv.callgraph             --------------------------
	.section	.nv.callgraph,"",@"SHT_CUDA_CALLGRAPH"
	.align	4
	.sectionentsize	8
	.align		4
        /*0000*/ 	.word	0x00000000
	.align		4
        /*0004*/ 	.word	0xffffffff
	.align		4
        /*0008*/ 	.word	0x00000000
	.align		4
        /*000c*/ 	.word	0xfffffffe
	.align		4
        /*0010*/ 	.word	0x00000000
	.align		4
        /*0014*/ 	.word	0xfffffffd
	.align		4
        /*0018*/ 	.word	0x00000000
	.align		4
        /*001c*/ 	.word	0xfffffffc


//--------------------- .text._Z17computeDescriptorPfjjPKfS1_PKjS1_S1_S1_jiiffi --------------------------
	.section	.text._Z17computeDescriptorPfjjPKfS1_PKjS1_S1_S1_jiiffi,"ax",@progbits
	.align	128
        .global         _Z17computeDescriptorPfjjPKfS1_PKjS1_S1_S1_jiiffi
        .type           _Z17computeDescriptorPfjjPKfS1_PKjS1_S1_S1_jiiffi,@function
        .size           _Z17computeDescriptorPfjjPKfS1_PKjS1_S1_S1_jiiffi,(.L_x_8 - _Z17computeDescriptorPfjjPKfS1_PKjS1_S1_S1_jiiffi)
        .other          _Z17computeDescriptorPfjjPKfS1_PKjS1_S1_S1_jiiffi,@"STO_CUDA_ENTRY STV_DEFAULT"
_Z17computeDescriptorPfjjPKfS1_PKjS1_S1_S1_jiiffi:
.text._Z17computeDescriptorPfjjPKfS1_PKjS1_S1_S1_jiiffi:
[----:B------:R-:W-:Y:S01]  /*0000*/  LDC R1, c[0x0][0x37c] ;  /* 0x0000df00ff017b82 */ /* 0x000fe20000000800 */
[----:B------:R-:W0:Y:S07]  /*0010*/  S2R R3, SR_TID.Y ;  /* 0x0000000000037919 */ /* 0x000e2e0000002200 */
[----:B------:R-:W1:Y:S01]  /*0020*/  LDC R7, c[0x0][0x360] ;  /* 0x0000d800ff077b82 */ /* 0x000e620000000800 */
[----:B------:R-:W0:Y:S01]  /*0030*/  LDCU UR4, c[0x0][0x364] ;  /* 0x00006c80ff0477ac */ /* 0x000e220008000800 */
[----:B------:R-:W0:Y:S02]  /*0040*/  S2R R0, SR_CTAID.Y ;  /* 0x0000000000007919 */ /* 0x000e240000002600 */
[----:B0-----:R-:W-:-:S05]  /*0050*/  IMAD R0, R0, UR4, R3 ;  /* 0x0000000400007c24 */ /* 0x001fca000f8e0203 */
[----:B------:R-:W-:-:S13]  /*0060*/  ISETP.GT.U32.AND P0, PT, R0, 0x7, PT ;  /* 0x000000070000780c */ /* 0x000fda0003f04070 */
[----:B-1----:R-:W-:Y:S05]  /*0070*/  @P0 EXIT ;  /* 0x000000000000094d */ /* 0x002fea0003800000 */
[----:B------:R-:W0:Y:S01]  /*0080*/  S2R R0, SR_TID.X ;  /* 0x0000000000007919 */ /* 0x000e220000002100 */
[----:B------:R-:W-:Y:S01]  /*0090*/  BSSY.RECONVERGENT B0, `(.L_x_0) ;  /* 0x0000010000007945 */ /* 0x000fe20003800200 */
[C---:B0-----:R-:W-:Y:S02]  /*00a0*/  ISETP.GT.U32.AND P2, PT, R0.reuse, 0xf, PT ;  /* 0x0000000f0000780c */ /* 0x041fe40003f44070 */
[C---:B------:R-:W-:Y:S02]  /*00b0*/  ISETP.GT.U32.AND P0, PT, R0.reuse, 0xb, PT ;  /* 0x0000000b0000780c */ /* 0x040fe40003f04070 */
[----:B------:R-:W-:-:S09]  /*00c0*/  ISETP.GT.U32.AND P1, PT, R0, 0x5, PT ;  /* 0x000000050000780c */ /* 0x000fd20003f24070 */
[----:B------:R-:W-:Y:S05]  /*00d0*/  @P2 BRA `(.L_x_1) ;  /* 0x00000000002c2947 */ /* 0x000fea0003800000 */
[----:B------:R-:W0:Y:S01]  /*00e0*/  S2UR UR5, SR_CgaCtaId ;  /* 0x00000000000579c3 */ /* 0x000e220000008800 */
[----:B------:R-:W-:Y:S01]  /*00f0*/  UMOV UR4, 0x400 ;  /* 0x0000040000047882 */ /* 0x000fe20000000000 */
[--C-:B------:R-:W-:Y:S02]  /*0100*/  IMAD R2, R3, 0x10, R0.reuse ;  /* 0x0000001003027824 */ /* 0x100fe400078e0200 */
[----:B------:R-:W-:Y:S01]  /*0110*/  IMAD.MOV.U32 R3, RZ, RZ, R0 ;  /* 0x000000ffff037224 */ /* 0x000fe200078e0000 */
[----:B0-----:R-:W-:-:S06]  /*0120*/  ULEA UR4, UR5, UR4, 0x18 ;  /* 0x0000000405047291 */ /* 0x001fcc000f8ec0ff */
[----:B------:R-:W-:-:S07]  /*0130*/  LEA R2, R2, UR4, 0x2 ;  /* 0x0000000402027c11 */ /* 0x000fce000f8e10ff */
.L_x_2:
[----:B------:R-:W-:Y:S01]  /*0140*/  IMAD.IADD R3, R7, 0x1, R3 ;  /* 0x0000000107037824 */ /* 0x000fe200078e0203 */
[----:B------:R0:W-:Y:S04]  /*0150*/  STS [R2], RZ ;  /* 0x000000ff02007388 */ /* 0x0001e80000000800 */
[----:B------:R-:W-:Y:S01]  /*0160*/  ISETP.GE.U32.AND P2, PT, R3, 0x10, PT ;  /* 0x000000100300780c */ /* 0x000fe20003f46070 */
[----:B0-----:R-:W-:-:S12]  /*0170*/  IMAD R2, R7, 0x4, R2 ;  /* 0x0000000407027824 */ /* 0x001fd800078e0202 */
[----:B------:R-:W-:Y:S05]  /*0180*/  @!P2 BRA `(.L_x_2) ;  /* 0xfffffffc00eca947 */ /* 0x000fea000383ffff */
.L_x_1:
[----:B------:R-:W-:Y:S05]  /*0190*/  BSYNC.RECONVERGENT B0 ;  /* 0x0000000000007941 */ /* 0x000fea0003800200 */
.L_x_0:
[----:B------:R-:W-:Y:S06]  /*01a0*/  BAR.SYNC.DEFER_BLOCKING 0x0 ;  /* 0x0000000000007b1d */ /* 0x000fec0000010000 */
[----:B------:R-:W-:Y:S04]  /*01b0*/  BSSY.RECONVERGENT B0, `(.L_x_3) ;  /* 0x000000f000007945 */ /* 0x000fe80003800200 */
[----:B------:R-:W-:Y:S05]  /*01c0*/  @P0 BRA `(.L_x_4) ;  /* 0x0000000000340947 */ /* 0x000fea0003800000 */
[----:B------:R-:W0:Y:S01]  /*01d0*/  S2UR UR5, SR_CgaCtaId ;  /* 0x00000000000579c3 */ /* 0x000e220000008800 */
[----:B------:R-:W-:Y:S01]  /*01e0*/  UMOV UR4, 0x400 ;  /* 0x0000040000047882 */ /* 0x000fe20000000000 */
[----:B------:R-:W-:Y:S01]  /*01f0*/  MOV R3, R0 ;  /* 0x0000000000037202 */ /* 0x000fe20000000f00 */
[----:B0-----:R-:W-:-:S06]  /*0200*/  ULEA UR4, UR5, UR4, 0x18 ;  /* 0x0000000405047291 */ /* 0x001fcc000f8ec0ff */
[----:B------:R-:W-:-:S07]  /*0210*/  LEA R2, R0, UR4, 0x2 ;  /* 0x0000000400027c11 */ /* 0x000fce000f8e10ff */
.L_x_5:
[----:B------:R-:W-:Y:S01]  /*0220*/  LDS R4, [R2+0x30] ;  /* 0x0000300002047984 */ /* 0x000fe20000000800 */
[----:B------:R-:W-:-:S03]  /*0230*/  IMAD.IADD R3, R7, 0x1, R3 ;  /* 0x0000000107037824 */ /* 0x000fc600078e0203 */
[----:B------:R-:W0:Y:S02]  /*0240*/  LDS R5, [R2] ;  /* 0x0000000002057984 */ /* 0x000e240000000800 */
[----:B------:R-:W-:Y:S01]  /*0250*/  ISETP.GE.U32.AND P0, PT, R3, 0xc, PT ;  /* 0x0000000c0300780c */ /* 0x000fe20003f06070 */
[----:B0-----:R-:W-:-:S05]  /*0260*/  FADD R5, R4, R5 ;  /* 0x0000000504057221 */ /* 0x001fca0000000000 */
[----:B------:R0:W-:Y:S02]  /*0270*/  STS [R2], R5 ;  /* 0x0000000502007388 */ /* 0x0001e40000000800 */
[----:B0-----:R-:W-:-:S05]  /*0280*/  IMAD R2, R7, 0x4, R2 ;  /* 0x0000000407027824 */ /* 0x001fca00078e0202 */
[----:B------:R-:W-:Y:S05]  /*0290*/  @!P0 BRA `(.L_x_5) ;  /* 0xfffffffc00e08947 */ /* 0x000fea000383ffff */
.L_x_4:
[----:B------:R-:W-:Y:S05]  /*02a0*/  BSYNC.RECONVERGENT B0 ;  /* 0x0000000000007941 */ /* 0x000fea0003800200 */
.L_x_3:
[----:B------:R-:W-:Y:S06]  /*02b0*/  BAR.SYNC.DEFER_BLOCKING 0x0 ;  /* 0x0000000000007b1d */ /* 0x000fec0000010000 */
[----:B------:R-:W-:Y:S05]  /*02c0*/  @P1 EXIT ;  /* 0x000000000000194d */ /* 0x000fea0003800000 */
[----:B------:R-:W0:Y:S01]  /*02d0*/  S2UR UR5, SR_CgaCtaId ;  /* 0x00000000000579c3 */ /* 0x000e220000008800 */
[----:B------:R-:W-:Y:S02]  /*02e0*/  UMOV UR4, 0x400 ;  /* 0x0000040000047882 */ /* 0x000fe40000000000 */
[----:B0-----:R-:W-:-:S06]  /*02f0*/  ULEA UR4, UR5, UR4, 0x18 ;  /* 0x0000000405047291 */ /* 0x001fcc000f8ec0ff */
[----:B------:R-:W-:-:S07]  /*0300*/  LEA R2, R0, UR4, 0x2 ;  /* 0x0000000400027c11 */ /* 0x000fce000f8e10ff */
.L_x_6:
[----:B------:R-:W-:Y:S01]  /*0310*/  LDS R3, [R2+0x18] ;  /* 0x0000180002037984 */ /* 0x000fe20000000800 */
[----:B------:R-:W-:-:S03]  /*0320*/  IADD3 R0, PT, PT, R7, R0, RZ ;  /* 0x0000000007007210 */ /* 0x000fc60007ffe0ff */
[----:B------:R-:W0:Y:S01]  /*0330*/  LDS R4, [R2] ;  /* 0x0000000002047984 */ /* 0x000e220000000800 */
[----:B------:R-:W-:Y:S01]  /*0340*/  ISETP.GE.U32.AND P0, PT, R0, 0x6, PT ;  /* 0x000000060000780c */ /* 0x000fe20003f06070 */
[----:B0-----:R-:W-:-:S05]  /*0350*/  FADD R3, R3, R4 ;  /* 0x0000000403037221 */ /* 0x001fca0000000000 */
[----:B------:R0:W-:Y:S02]  /*0360*/  STS [R2], R3 ;  /* 0x0000000302007388 */ /* 0x0001e40000000800 */
[----:B0-----:R-:W-:-:S05]  /*0370*/  IMAD R2, R7, 0x4, R2 ;  /* 0x0000000407027824 */ /* 0x001fca00078e0202 */
[----:B------:R-:W-:Y:S05]  /*0380*/  @!P0 BRA `(.L_x_6) ;  /* 0xfffffffc00e08947 */ /* 0x000fea000383ffff */
[----:B------:R-:W-:Y:S05]  /*0390*/  EXIT ;  /* 0x000000000000794d */ /* 0x000fea0003800000 */
.L_x_7:
[----:B------:R-:W-:-:S00]  /*03a0*/  BRA `(.L_x_7) ;  /* 0xfffffffc00fc7947 */ /* 0x000fc0000383ffff */
[----:B------:R-:W-:-:S00]  /*03b0*/  NOP ;  /* 0x0000000000007918 */ /* 0x000fc00000000000 */
        /* <DEDUP_REMOVED lines=12> */
.L_x_8:


//--------------------- .nv.shared._Z17computeDescriptorPfjjPKfS1_PKjS1_S1_S1_jiiffi --------------------------
	.section	.nv.shared._Z17computeDescriptorPfjjPKfS1_PKjS1_S1_S1_jiiffi,"aw",@nobits
	.sectionflags	@""
	.align	4
.nv.shared._Z17computeDescriptorPfjjPKfS1_PKjS1_S1_S1_jiiffi:
	.zero		3072


//--------------------- .nv.shared.reserved.0     --------------------------
	.section	.nv.shared.reserved.0,"aw",@nobits
	.weak		__nv_reservedSMEM_offset_0_alias
	.size		__nv_reservedSMEM_offset_0_alias, 0, 64
	.other		__nv_reservedSMEM_offset_0_alias,@"STO_CUDA_RESERVED_SHARED STV_DEFAULT"
__nv_reservedSMEM_offset_0_alias:
	.zero		0
	.zero		64


//--------------------- .nv.constant0._Z17computeDescriptorPfjjPKfS1_PKjS1_S1_S1_jiiffi --------------------------
	.section	.nv.constant0._Z17computeDescriptorPfjjPKfS1_PKjS1_S1_S1_jiiffi,"a",@progbits
	.sectionflags	@""
	.align	4
.nv.constant0._Z17computeDescriptorPfjjPKfS1_PKjS1_S1_S1_jiiffi:
	.zero		984


//--------------------- SYMBOLS --------------------------

	.type		.nv.reservedSmem.offset0,@object
	.size		.nv.reservedSmem.offset0,0x4
	.type		.nv.reservedSmem.cap,@object
	.size		.nv.reservedSmem.cap,0x4
